	.headerflags	@"EF_CUDA_TEXMODE_UNIFIED EF_CUDA_64BIT_ADDRESS EF_CUDA_ACCELERATORS EF_CUDA_SM90 EF_CUDA_VIRTUAL_SM(EF_CUDA_SM90)"
	.elftype	@"ET_EXEC"


//--------------------- .nv.info                  --------------------------
	.section	.nv.info,"",@"SHT_CUDA_INFO"
	.align	4


	//----- nvinfo : EIATTR_REGCOUNT
	.align		4
        /*0000*/ 	.byte	0x04, 0x2f
        /*0002*/ 	.short	(.L_1 - .L_0)
	.align		4
.L_0:
        /*0004*/ 	.word	index@(triton_mm)
        /*0008*/ 	.word	0x00000038


	//----- nvinfo : EIATTR_MIN_STACK_SIZE
	.align		4
.L_1:
        /*000c*/ 	.byte	0x04, 0x12
        /*000e*/ 	.short	(.L_3 - .L_2)
	.align		4
.L_2:
        /*0010*/ 	.word	index@(triton_mm)
        /*0014*/ 	.word	0x00000000


	//----- nvinfo : EIATTR_FRAME_SIZE
	.align		4
.L_3:
        /*0018*/ 	.byte	0x04, 0x11
        /*001a*/ 	.short	(.L_5 - .L_4)
	.align		4
.L_4:
        /*001c*/ 	.word	index@(triton_mm)
        /*0020*/ 	.word	0x00000000


	//----- nvinfo : EIATTR_MIN_STACK_SIZE
	.align		4
.L_5:
        /*0024*/ 	.byte	0x04, 0x12
        /*0026*/ 	.short	(.L_7 - .L_6)
	.align		4
.L_6:
        /*0028*/ 	.word	index@(triton_mm)
        /*002c*/ 	.word	0x00000000
.L_7:


//--------------------- .nv.info.triton_mm        --------------------------
	.section	.nv.info.triton_mm,"",@"SHT_CUDA_INFO"
	.sectionflags	@""
	.align	4


	//----- nvinfo : EIATTR_CUDA_API_VERSION
	.align		4
        /*0000*/ 	.byte	0x04, 0x37
        /*0002*/ 	.short	(.L_9 - .L_8)
.L_8:
        /*0004*/ 	.word	0x0000007c


	//----- nvinfo : EIATTR_KPARAM_INFO
	.align		4
.L_9:
        /*0008*/ 	.byte	0x04, 0x17
        /*000a*/ 	.short	(.L_11 - .L_10)
.L_10:
        /*000c*/ 	.word	0x00000000
        /*0010*/ 	.short	0x0003
        /*0012*/ 	.short	0x0018
        /*0014*/ 	.byte	0x00, 0xf0, 0x11, 0x00


	//----- nvinfo : EIATTR_KPARAM_INFO
	.align		4
.L_11:
        /*0018*/ 	.byte	0x04, 0x17
        /*001a*/ 	.short	(.L_13 - .L_12)
.L_12:
        /*001c*/ 	.word	0x00000000
        /*0020*/ 	.short	0x0002
        /*0022*/ 	.short	0x0010
        /*0024*/ 	.byte	0x00, 0xf0, 0x21, 0x00


	//----- nvinfo : EIATTR_KPARAM_INFO
	.align		4
.L_13:
        /*0028*/ 	.byte	0x04, 0x17
        /*002a*/ 	.short	(.L_15 - .L_14)
.L_14:
        /*002c*/ 	.word	0x00000000
        /*0030*/ 	.short	0x0001
        /*0032*/ 	.short	0x0008
        /*0034*/ 	.byte	0x00, 0xf0, 0x21, 0x00


	//----- nvinfo : EIATTR_KPARAM_INFO
	.align		4
.L_15:
        /*0038*/ 	.byte	0x04, 0x17
        /*003a*/ 	.short	(.L_17 - .L_16)
.L_16:
        /*003c*/ 	.word	0x00000000
        /*0040*/ 	.short	0x0000
        /*0042*/ 	.short	0x0000
        /*0044*/ 	.byte	0x00, 0xf0, 0x21, 0x00


	//----- nvinfo : EIATTR_SPARSE_MMA_MASK
	.align		4
.L_17:
        /*0048*/ 	.byte	0x03, 0x50
        /*004a*/ 	.short	0x0000


	//----- nvinfo : EIATTR_MAXREG_COUNT
	.align		4
        /*004c*/ 	.byte	0x03, 0x1b
        /*004e*/ 	.short	0x00ff


	//----- nvinfo : EIATTR_EXIT_INSTR_OFFSETS
	.align		4
        /*0050*/ 	.byte	0x04, 0x1c
        /*0052*/ 	.short	(.L_19 - .L_18)


	//   ....[0]....
.L_18:
        /*0054*/ 	.word	0x00001650


	//   ....[1]....
        /*0058*/ 	.word	0x00001680


	//----- nvinfo : EIATTR_MAX_THREADS
	.align		4
.L_19:
        /*005c*/ 	.byte	0x04, 0x05
        /*005e*/ 	.short	(.L_21 - .L_20)
.L_20:
        /*0060*/ 	.word	0x00000080
        /*0064*/ 	.word	0x00000001
        /*0068*/ 	.word	0x00000001


	//----- nvinfo : EIATTR_CBANK_PARAM_SIZE
	.align		4
.L_21:
        /*006c*/ 	.byte	0x03, 0x19
        /*006e*/ 	.short	0x001c


	//----- nvinfo : EIATTR_PARAM_CBANK
	.align		4
        /*0070*/ 	.byte	0x04, 0x0a
        /*0072*/ 	.short	(.L_23 - .L_22)
	.align		4
.L_22:
        /*0074*/ 	.word	index@(.nv.constant0.triton_mm)
        /*0078*/ 	.short	0x0210
        /*007a*/ 	.short	0x001c


	//----- nvinfo : EIATTR_SW_WAR
	.align		4
.L_23:
        /*007c*/ 	.byte	0x04, 0x36
        /*007e*/ 	.short	(.L_25 - .L_24)
.L_24:
        /*0080*/ 	.word	0x00000008
.L_25:


//--------------------- .nv.callgraph             --------------------------
	.section	.nv.callgraph,"",@"SHT_CUDA_CALLGRAPH"
	.align	4
	.sectionentsize	8
	.align		4
        /*0000*/ 	.word	0x00000000
	.align		4
        /*0004*/ 	.word	0xffffffff
	.align		4
        /*0008*/ 	.word	0x00000000
	.align		4
        /*000c*/ 	.word	0xfffffffe
	.align		4
        /*0010*/ 	.word	0x00000000
	.align		4
        /*0014*/ 	.word	0xfffffffd
	.align		4
        /*0018*/ 	.word	0x00000000
	.align		4
        /*001c*/ 	.word	0xfffffffc


//--------------------- .text.triton_mm           --------------------------
	.section	.text.triton_mm,"ax",@progbits
	.sectionflags	@"SHF_BARRIERS=1"
	.align	128
        .global         triton_mm
        .type           triton_mm,@function
        .size           triton_mm,(.L_x_3 - triton_mm)
        .other          triton_mm,@"STO_CUDA_ENTRY STV_DEFAULT"
triton_mm:
.text.triton_mm:
[----:B------:R-:W1:Y:S08]  /*0000*/  LDC R1, c[0x0][0x28] ;  /* 0x00000a00ff017b82 */ /* 0x000e700000000800 */
[----:B------:R-:W2:Y:S01]  /*0010*/  S2UR UR9, SR_CTAID.X ;  /* 0x00000000000979c3 */ /* 0x000ea20000002500 */
[----:B------:R-:W-:Y:S01]  /*0020*/  UMOV UR6, URZ ;  /* 0x0000003f00067c82 */ /* 0x000fe20008000000 */
[----:B------:R-:W3:Y:S01]  /*0030*/  S2R R42, SR_TID.X ;  /* 0x00000000002a7919 */ /* 0x000ee20000002100 */
[----:B------:R-:W-:-:S05]  /*0040*/  ULDC.64 UR22, c[0x0][0x208] ;  /* 0x0000820000167ab9 */ /* 0x000fca0000000a00 */
[----:B------:R-:W4:Y:S08]  /*0050*/  S2UR UR15, SR_CgaCtaId ;  /* 0x00000000000f79c3 */ /* 0x000f300000008800 */
[----:B------:R-:W5:Y:S01]  /*0060*/  LDC.64 R32, c[0x0][0x210] ;  /* 0x00008400ff207b82 */ /* 0x000f620000000a00 */
[----:B--2---:R-:W-:-:S07]  /*0070*/  UIMAD.WIDE UR4, UR9, 0x2aaaaaab, URZ ;  /* 0x2aaaaaab090478a5 */ /* 0x004fce000f8e023f */
[----:B------:R-:W2:Y:S01]  /*0080*/  LDC.64 R30, c[0x0][0x218] ;  /* 0x00008600ff1e7b82 */ /* 0x000ea20000000a00 */
[----:B------:R-:W-:Y:S01]  /*0090*/  USHF.R.U32.HI UR20, URZ, 0x1f, UR5 ;  /* 0x0000001f3f147899 */ /* 0x000fe20008011605 */
[----:B------:R-:W-:-:S03]  /*00a0*/  UMOV UR4, 0x1 ;  /* 0x0000000100047882 */ /* 0x000fc60000000000 */
[----:B------:R-:W-:Y:S01]  /*00b0*/  ULEA.HI.SX32 UR20, UR5, UR20, 0x1a ;  /* 0x0000001405147291 */ /* 0x000fe2000f8fd23f */
[C---:B---3--:R-:W-:Y:S01]  /*00c0*/  IMAD.SHL.U32 R5, R42.reuse, 0x8, RZ ;  /* 0x000000082a057824 */ /* 0x048fe200078e00ff */
[--C-:B------:R-:W-:Y:S02]  /*00d0*/  SHF.R.U32.HI R44, RZ, 0x5, R42.reuse ;  /* 0x00000005ff2c7819 */ /* 0x100fe4000001162a */
[----:B------:R-:W-:Y:S01]  /*00e0*/  UIMAD UR4, UR20, -0x8, UR4 ;  /* 0xfffffff8140478a4 */ /* 0x000fe2000f8e0204 */
[----:B------:R-:W-:Y:S02]  /*00f0*/  LOP3.LUT R47, R42, 0x7, RZ, 0xc0, !PT ;  /* 0x000000072a2f7812 */ /* 0x000fe400078ec0ff */
[----:B------:R-:W-:Y:S01]  /*0100*/  LOP3.LUT R53, R5, 0x38, RZ, 0xc0, !PT ;  /* 0x0000003805357812 */ /* 0x000fe200078ec0ff */
[----:B------:R-:W-:Y:S01]  /*0110*/  UISETP.LT.AND UP0, UPT, UR4, 0x8, UPT ;  /* 0x000000080400788c */ /* 0x000fe2000bf01270 */
[----:B------:R-:W-:Y:S02]  /*0120*/  SGXT.U32 R44, R44, 0x2 ;  /* 0x000000022c2c781a */ /* 0x000fe40000000000 */
[----:B------:R-:W-:Y:S01]  /*0130*/  SHF.R.U32.HI R46, RZ, 0x3, R42 ;  /* 0x00000003ff2e7819 */ /* 0x000fe2000001162a */
[----:B------:R-:W-:-:S02]  /*0140*/  USEL UR19, UR4, 0x8, UP0 ;  /* 0x0000000804137887 */ /* 0x000fc40008000000 */
[----:B------:R-:W-:Y:S01]  /*0150*/  UIMAD UR4, UR20, -0x180, UR9 ;  /* 0xfffffe80140478a4 */ /* 0x000fe2000f8e0209 */
[----:B------:R-:W-:-:S03]  /*0160*/  SGXT.U32 R46, R46, 0x2 ;  /* 0x000000022e2e781a */ /* 0x000fc60000000000 */
[----:B------:R-:W-:Y:S02]  /*0170*/  IABS R0, UR19 ;  /* 0x0000001300007c13 */ /* 0x000fe40008000000 */
[----:B------:R-:W-:Y:S01]  /*0180*/  IMAD.U32 R2, RZ, RZ, UR4 ;  /* 0x00000004ff027e24 */ /* 0x000fe2000f8e00ff */
[----:B------:R-:W-:Y:S01]  /*0190*/  ULOP3.LUT UR4, UR4, UR19, URZ, 0x3c, !UPT ;  /* 0x0000001304047292 */ /* 0x000fe2000f8e3c3f */
[----:B------:R-:W-:-:S03]  /*01a0*/  R2UR UR8, R0 ;  /* 0x00000000000872ca */ /* 0x000fc600000e0000 */
[----:B------:R-:W-:-:S04]  /*01b0*/  IABS R2, R2 ;  /* 0x0000000200027213 */ /* 0x000fc80000000000 */
[----:B------:R-:W-:-:S06]  /*01c0*/  R2UR UR10, R2 ;  /* 0x00000000020a72ca */ /* 0x000fcc00000e0000 */
[----:B------:R-:W3:Y:S08]  /*01d0*/  I2F.RP R4, UR8 ;  /* 0x0000000800047d06 */ /* 0x000ef00008209400 */
[----:B---3--:R-:W3:Y:S02]  /*01e0*/  MUFU.RCP R3, R4 ;  /* 0x0000000400037308 */ /* 0x008ee40000001000 */
[----:B---3--:R-:W-:-:S06]  /*01f0*/  VIADD R3, R3, 0xffffffe ;  /* 0x0ffffffe03037836 */ /* 0x008fcc0000000000 */
[----:B------:R-:W3:Y:S02]  /*0200*/  F2I.FTZ.U32.TRUNC.NTZ R0, R3 ;  /* 0x0000000300007305 */ /* 0x000ee4000021f000 */
[----:B---3--:R-:W-:Y:S02]  /*0210*/  R2UR UR7, R0 ;  /* 0x00000000000772ca */ /* 0x008fe400000e0000 */
[----:B------:R-:W-:Y:S02]  /*0220*/  IABS R0, UR19 ;  /* 0x0000001300007c13 */ /* 0x000fe40008000000 */
[----:B------:R-:W-:-:S03]  /*0230*/  LOP3.LUT R3, R5, 0x38, R42, 0x48, !PT ;  /* 0x0000003805037812 */ /* 0x000fc600078e482a */
[----:B------:R-:W-:-:S06]  /*0240*/  IMAD.MOV R0, RZ, RZ, -R0 ;  /* 0x000000ffff007224 */ /* 0x000fcc00078e0a00 */
[----:B------:R-:W-:-:S04]  /*0250*/  UIADD3 UR5, URZ, -UR7, URZ ;  /* 0x800000073f057290 */ /* 0x000fc8000fffe03f */
[----:B------:R-:W-:-:S04]  /*0260*/  UIMAD UR5, UR5, UR8, URZ ;  /* 0x00000008050572a4 */ /* 0x000fc8000f8e023f */
[----:B------:R-:W-:Y:S01]  /*0270*/  UIMAD.WIDE.U32 UR16, UR7, UR5, UR6 ;  /* 0x00000005071072a5 */ /* 0x000fe2000f8e0006 */
[----:B------:R-:W-:Y:S01]  /*0280*/  R2UR UR7, R0 ;  /* 0x00000000000772ca */ /* 0x000fe200000e0000 */
[----:B------:R-:W-:Y:S01]  /*0290*/  ULOP3.LUT UR16, URZ, UR19, URZ, 0x33, !UPT ;  /* 0x000000133f107292 */ /* 0x000fe2000f8e333f */
[----:B------:R-:W-:Y:S01]  /*02a0*/  SHF.R.U32.HI R0, RZ, 0x3, R42 ;  /* 0x00000003ff007819 */ /* 0x000fe2000001162a */
[----:B------:R-:W-:Y:S01]  /*02b0*/  UIMAD.WIDE.U32 UR12, UR17, UR10, URZ ;  /* 0x0000000a110c72a5 */ /* 0x000fe2000f8e003f */
[----:B------:R-:W-:Y:S02]  /*02c0*/  ULDC UR6, c[0x0][0x228] ;  /* 0x00008a0000067ab9 */ /* 0x000fe40000000800 */
[----:B------:R-:W-:Y:S01]  /*02d0*/  SGXT.U32 R0, R0, 0x4 ;  /* 0x000000040000781a */ /* 0x000fe20000000000 */
[----:B------:R-:W-:-:S03]  /*02e0*/  USHF.R.U32.HI UR12, URZ, 0x1f, UR6 ;  /* 0x0000001f3f0c7899 */ /* 0x000fc60008011606 */
[----:B------:R-:W-:Y:S01]  /*02f0*/  UMOV UR5, UR13 ;  /* 0x0000000d00057c82 */ /* 0x000fe20008000000 */
[----:B------:R-:W-:Y:S01]  /*0300*/  ULOP3.LUT UR11, UR12, UR6, URZ, 0xc0, !UPT ;  /* 0x000000060c0b7292 */ /* 0x000fe2000f8ec03f */
[C---:B------:R-:W-:Y:S01]  /*0310*/  LOP3.LUT R50, R0.reuse, 0x10, RZ, 0xfc, !PT ;  /* 0x0000001000327812 */ /* 0x040fe200078efcff */
[----:B------:R-:W-:Y:S01]  /*0320*/  UIMAD UR10, UR5, UR7, UR10 ;  /* 0x00000007050a72a4 */ /* 0x000fe2000f8e020a */
[C---:B------:R-:W-:Y:S01]  /*0330*/  LOP3.LUT R48, R0.reuse, 0x30, RZ, 0xfc, !PT ;  /* 0x0000003000307812 */ /* 0x040fe200078efcff */
[----:B------:R-:W-:Y:S01]  /*0340*/  UIADD3 UR6, UR12, UR6, URZ ;  /* 0x000000060c067290 */ /* 0x000fe2000fffe03f */
[--C-:B------:R-:W-:Y:S01]  /*0350*/  IMAD R52, R0, 0x40, R3.reuse ;  /* 0x0000004000347824 */ /* 0x100fe200078e0203 */
[----:B------:R-:W-:Y:S01]  /*0360*/  UISETP.GT.U32.AND UP0, UPT, UR8, UR10, UPT ;  /* 0x0000000a0800728c */ /* 0x000fe2000bf04070 */
[--C-:B------:R-:W-:Y:S01]  /*0370*/  IMAD R50, R50, 0x40, R3.reuse ;  /* 0x0000004032327824 */ /* 0x100fe200078e0203 */
[----:B------:R-:W-:Y:S01]  /*0380*/  UIADD3 UR11, -UR11, URZ, URZ ;  /* 0x0000003f0b0b7290 */ /* 0x000fe2000fffe13f */
[----:B------:R-:W-:-:S02]  /*0390*/  IMAD R48, R48, 0x40, R3 ;  /* 0x0000004030307824 */ /* 0x000fc400078e0203 */
[----:B------:R-:W-:Y:S01]  /*03a0*/  IMAD.SHL.U32 R52, R52, 0x2, RZ ;  /* 0x0000000234347824 */ /* 0x000fe200078e00ff */
[----:B------:R-:W-:Y:S01]  /*03b0*/  ULEA.HI UR6, UR6, UR11, URZ, 0x1f ;  /* 0x0000000b06067291 */ /* 0x000fe2000f8ff83f */
[----:B------:R-:W-:Y:S02]  /*03c0*/  IMAD.SHL.U32 R50, R50, 0x2, RZ ;  /* 0x0000000232327824 */ /* 0x000fe400078e00ff */
[----:B------:R-:W-:Y:S01]  /*03d0*/  IMAD.SHL.U32 R48, R48, 0x2, RZ ;  /* 0x0000000230307824 */ /* 0x000fe200078e00ff */
[----:B------:R-:W-:Y:S02]  /*03e0*/  USHF.L.U32 UR21, UR6, 0x1, URZ ;  /* 0x0000000106157899 */ /* 0x000fe4000800063f */
[----:B------:R-:W-:Y:S02]  /*03f0*/  @!UP0 UIADD3 UR10, UR10, -UR8, URZ ;  /* 0x800000080a0a8290 */ /* 0x000fe4000fffe03f */
[----:B------:R-:W-:Y:S02]  /*0400*/  @!UP0 UIADD3 UR5, UR5, 0x1, URZ ;  /* 0x0000000105058890 */ /* 0x000fe4000fffe03f */
[----:B------:R-:W-:Y:S01]  /*0410*/  UISETP.GE.U32.AND UP1, UPT, UR10, UR8, UPT ;  /* 0x000000080a00728c */ /* 0x000fe2000bf26070 */
[----:B------:R-:W-:Y:S01]  /*0420*/  ISETP.GE.AND P0, PT, R53, UR21, PT ;  /* 0x0000001535007c0c */ /* 0x000fe2000bf06270 */
[----:B------:R-:W-:Y:S01]  /*0430*/  UISETP.GE.AND UP0, UPT, UR4, URZ, UPT ;  /* 0x0000003f0400728c */ /* 0x000fe2000bf06270 */
[----:B------:R-:W-:Y:S01]  /*0440*/  ISETP.LT.AND P1, PT, RZ, UR21, PT ;  /* 0x00000015ff007c0c */ /* 0x000fe2000bf21270 */
[----:B------:R-:W-:Y:S01]  /*0450*/  UIADD3 UR4, UR21, -0x40, URZ ;  /* 0xffffffc015047890 */ /* 0x000fe2000fffe03f */
[----:B------:R-:W-:-:S04]  /*0460*/  SEL R2, RZ, 0x10, P0 ;  /* 0x00000010ff027807 */ /* 0x000fc80000000000 */
[----:B------:R-:W-:Y:S02]  /*0470*/  SEL R2, R2, RZ, P1 ;  /* 0x000000ff02027207 */ /* 0x000fe40000800000 */
[----:B------:R-:W-:Y:S01]  /*0480*/  @UP1 UIADD3 UR5, UR5, 0x1, URZ ;  /* 0x0000000105051890 */ /* 0x000fe2000fffe03f */
[----:B------:R-:W-:Y:S01]  /*0490*/  ISETP.GE.AND P1, PT, R53, UR4, PT ;  /* 0x0000000435007c0c */ /* 0x000fe2000bf26270 */
[----:B------:R-:W-:Y:S01]  /*04a0*/  UISETP.NE.AND UP1, UPT, UR19, URZ, UPT ;  /* 0x0000003f1300728c */ /* 0x000fe2000bf25270 */
[----:B------:R-:W-:Y:S01]  /*04b0*/  ISETP.NE.U32.AND P2, PT, R2, RZ, PT ;  /* 0x000000ff0200720c */ /* 0x000fe20003f45070 */
[----:B------:R-:W-:Y:S01]  /*04c0*/  @!UP0 UIADD3 UR5, -UR5, URZ, URZ ;  /* 0x0000003f05058290 */ /* 0x000fe2000fffe13f */
[----:B------:R-:W-:Y:S01]  /*04d0*/  LOP3.LUT R2, R0, 0x20, RZ, 0xfc, !PT ;  /* 0x0000002000027812 */ /* 0x000fe200078efcff */
[----:B------:R-:W-:Y:S02]  /*04e0*/  UISETP.GT.AND UP0, UPT, UR21, 0x40, UPT ;  /* 0x000000401500788c */ /* 0x000fe4000bf04270 */
[----:B------:R-:W-:-:S02]  /*04f0*/  USEL UR6, UR16, UR5, !UP1 ;  /* 0x0000000510067287 */ /* 0x000fc4000c800000 */
[----:B------:R-:W-:Y:S01]  /*0500*/  IMAD R49, R2, 0x40, R3 ;  /* 0x0000004002317824 */ /* 0x000fe200078e0203 */
[----:B------:R-:W-:Y:S01]  /*0510*/  UMOV UR4, 0x400 ;  /* 0x0000040000047882 */ /* 0x000fe20000000000 */
[----:B------:R-:W-:Y:S01]  /*0520*/  USHF.L.U32 UR6, UR6, 0x6, URZ ;  /* 0x0000000606067899 */ /* 0x000fe2000800063f */
[----:B------:R-:W-:Y:S01]  /*0530*/  PLOP3.LUT P0, PT, PT, PT, UP0, 0x80, 0x0 ;  /* 0x000000000000781c */ /* 0x000fe20003f0f008 */
[----:B----4-:R-:W-:Y:S01]  /*0540*/  UPRMT UR15, UR15, 0x654, UR4 ;  /* 0x000006540f0f7896 */ /* 0x010fe20008000004 */
[----:B------:R-:W-:Y:S01]  /*0550*/  IMAD.SHL.U32 R49, R49, 0x2, RZ ;  /* 0x0000000231317824 */ /* 0x000fe200078e00ff */
[----:B------:R-:W-:Y:S02]  /*0560*/  UISETP.GE.AND UP0, UPT, UR21, 0x1, UPT ;  /* 0x000000011500788c */ /* 0x000fe4000bf06270 */
[----:B------:R-:W-:Y:S01]  /*0570*/  IMAD.U32 R3, RZ, RZ, UR6 ;  /* 0x00000006ff037e24 */ /* 0x000fe2000f8e00ff */
[----:B------:R-:W-:Y:S01]  /*0580*/  LOP3.LUT R11, R0, UR6, RZ, 0xfc, !PT ;  /* 0x00000006000b7c12 */ /* 0x000fe2000f8efcff */
[----:B------:R-:W-:-:S02]  /*0590*/  IMAD.U32 R7, RZ, RZ, UR6 ;  /* 0x00000006ff077e24 */ /* 0x000fc4000f8e00ff */
[----:B------:R-:W-:Y:S01]  /*05a0*/  IMAD.U32 R9, RZ, RZ, UR6 ;  /* 0x00000006ff097e24 */ /* 0x000fe2000f8e00ff */
[----:B------:R-:W-:Y:S01]  /*05b0*/  LOP3.LUT R3, R3, 0x10, R0, 0xfe, !PT ;  /* 0x0000001003037812 */ /* 0x000fe200078efe00 */
[----:B------:R-:W-:Y:S01]  /*05c0*/  IMAD.HI R19, R11, 0x2aaaaaab, RZ ;  /* 0x2aaaaaab0b137827 */ /* 0x000fe200078e02ff */
[----:B------:R-:W-:Y:S02]  /*05d0*/  LOP3.LUT R7, R7, 0x20, R0, 0xfe, !PT ;  /* 0x0000002007077812 */ /* 0x000fe400078efe00 */
[----:B------:R-:W-:Y:S01]  /*05e0*/  LOP3.LUT R9, R9, 0x30, R0, 0xfe, !PT ;  /* 0x0000003009097812 */ /* 0x000fe200078efe00 */
[----:B------:R-:W-:Y:S01]  /*05f0*/  IMAD.HI R13, R3, 0x2aaaaaab, RZ ;  /* 0x2aaaaaab030d7827 */ /* 0x000fe200078e02ff */
[----:B------:R-:W-:Y:S02]  /*0600*/  SHF.R.U32.HI R28, RZ, 0x1f, R19 ;  /* 0x0000001fff1c7819 */ /* 0x000fe40000011613 */
[----:B------:R-:W-:Y:S01]  /*0610*/  SEL R0, RZ, 0x10, P1 ;  /* 0x00000010ff007807 */ /* 0x000fe20000800000 */
[----:B------:R-:W-:Y:S01]  /*0620*/  IMAD.HI R15, R7, 0x2aaaaaab, RZ ;  /* 0x2aaaaaab070f7827 */ /* 0x000fe200078e02ff */
[----:B------:R-:W-:-:S02]  /*0630*/  SHF.R.U32.HI R26, RZ, 0x1f, R13 ;  /* 0x0000001fff1a7819 */ /* 0x000fc4000001160d */
[----:B------:R-:W-:Y:S01]  /*0640*/  LEA.HI R28, R19, R28, RZ, 0x17 ;  /* 0x0000001c131c7211 */ /* 0x000fe200078fb8ff */
[----:B------:R-:W-:Y:S01]  /*0650*/  IMAD.HI R17, R9, 0x2aaaaaab, RZ ;  /* 0x2aaaaaab09117827 */ /* 0x000fe200078e02ff */
[----:B------:R-:W-:Y:S02]  /*0660*/  SHF.R.U32.HI R24, RZ, 0x1f, R15 ;  /* 0x0000001fff187819 */ /* 0x000fe4000001160f */
[----:B------:R-:W-:Y:S01]  /*0670*/  LEA.HI R26, R13, R26, RZ, 0x17 ;  /* 0x0000001a0d1a7211 */ /* 0x000fe200078fb8ff */
[----:B------:R-:W-:Y:S01]  /*0680*/  IMAD R28, R28, -0xc00, R11 ;  /* 0xfffff4001c1c7824 */ /* 0x000fe200078e020b */
[----:B------:R-:W-:Y:S01]  /*0690*/  SHF.R.U32.HI R22, RZ, 0x1f, R17 ;  /* 0x0000001fff167819 */ /* 0x000fe20000011611 */
[----:B-1---5:R-:W-:Y:S01]  /*06a0*/  IMAD.WIDE.U32 R12, R53, 0x2, R32 ;  /* 0x00000002350c7825 */ /* 0x022fe200078e0020 */
[----:B------:R-:W-:Y:S02]  /*06b0*/  LEA.HI R24, R15, R24, RZ, 0x17 ;  /* 0x000000180f187211 */ /* 0x000fe400078fb8ff */
[----:B------:R-:W-:Y:S01]  /*06c0*/  LEA.HI R22, R17, R22, RZ, 0x17 ;  /* 0x0000001611167211 */ /* 0x000fe200078fb8ff */
[----:B------:R-:W-:Y:S01]  /*06d0*/  IMAD R26, R26, -0xc00, R3 ;  /* 0xfffff4001a1a7824 */ /* 0x000fe200078e0203 */
[----:B------:R-:W-:Y:S01]  /*06e0*/  SEL R0, R0, RZ, P0 ;  /* 0x000000ff00007207 */ /* 0x000fe20000000000 */
[----:B------:R-:W-:Y:S01]  /*06f0*/  IMAD R24, R24, -0xc00, R7 ;  /* 0xfffff40018187824 */ /* 0x000fe200078e0207 */
[----:B------:R-:W-:Y:S01]  /*0700*/  SHF.R.U32.HI R3, RZ, 0x4, R42 ;  /* 0x00000004ff037819 */ /* 0x000fe2000001162a */
[----:B------:R-:W-:Y:S01]  /*0710*/  IMAD R22, R22, -0xc00, R9 ;  /* 0xfffff40016167824 */ /* 0x000fe200078e0209 */
[----:B------:R-:W-:Y:S01]  /*0720*/  ISETP.NE.U32.AND P0, PT, R0, RZ, PT ;  /* 0x000000ff0000720c */ /* 0x000fe20003f05070 */
[----:B------:R-:W-:Y:S01]  /*0730*/  IMAD.SHL.U32 R28, R28, 0x100, RZ ;  /* 0x000001001c1c7824 */ /* 0x000fe200078e00ff */
[----:B------:R-:W-:Y:S01]  /*0740*/  SGXT.U32 R3, R3, 0x1 ;  /* 0x000000010303781a */ /* 0x000fe20000000000 */
[----:B------:R-:W-:-:S02]  /*0750*/  IMAD.SHL.U32 R26, R26, 0x100, RZ ;  /* 0x000001001a1a7824 */ /* 0x000fc400078e00ff */
[----:B------:R-:W-:Y:S01]  /*0760*/  IMAD.SHL.U32 R24, R24, 0x100, RZ ;  /* 0x0000010018187824 */ /* 0x000fe200078e00ff */
[----:B------:R-:W-:Y:S01]  /*0770*/  LOP3.LUT R11, R28, 0x38, R5, 0xf8, !PT ;  /* 0x000000381c0b7812 */ /* 0x000fe200078ef805 */
[----:B------:R-:W-:Y:S01]  /*0780*/  IMAD.SHL.U32 R22, R22, 0x100, RZ ;  /* 0x0000010016167824 */ /* 0x000fe200078e00ff */
[----:B------:R-:W-:Y:S01]  /*0790*/  LOP3.LUT R9, R26, 0x38, R5, 0xf8, !PT ;  /* 0x000000381a097812 */ /* 0x000fe200078ef805 */
[----:B------:R-:W-:Y:S01]  /*07a0*/  VIADD R51, R52, UR15 ;  /* 0x0000000f34337c36 */ /* 0x000fe20008000000 */
[----:B------:R-:W-:Y:S01]  /*07b0*/  LOP3.LUT R7, R24, 0x38, R5, 0xf8, !PT ;  /* 0x0000003818077812 */ /* 0x000fe200078ef805 */
[--C-:B--2---:R-:W-:Y:S01]  /*07c0*/  IMAD.WIDE R10, R11, 0x2, R30.reuse ;  /* 0x000000020b0a7825 */ /* 0x104fe200078e021e */
[----:B------:R-:W-:Y:S02]  /*07d0*/  LOP3.LUT R5, R22, 0x38, R5, 0xf8, !PT ;  /* 0x0000003816057812 */ /* 0x000fe400078ef805 */
[----:B------:R-:W-:Y:S01]  /*07e0*/  @!PT LDS RZ, [RZ] ;  /* 0x00000000fffff984 */ /* 0x000fe20000000800 */
[----:B------:R-:W-:Y:S01]  /*07f0*/  @!PT LDS RZ, [RZ] ;  /* 0x00000000fffff984 */ /* 0x000fe20000000800 */
[----:B------:R-:W-:Y:S01]  /*0800*/  @!PT LDS RZ, [RZ] ;  /* 0x00000000fffff984 */ /* 0x000fe20000000800 */
[----:B------:R-:W-:Y:S01]  /*0810*/  LDGSTS.E.BYPASS.LTC128B.128 [R51], desc[UR22][R12.64], P2 ;  /* 0x000000000c337fae */ /* 0x000fe20009101d56 */
[----:B------:R-:W-:Y:S01]  /*0820*/  VIADD R4, R50, UR15 ;  /* 0x0000000f32047c36 */ /* 0x000fe20008000000 */
[----:B------:R-:W-:Y:S01]  /*0830*/  LOP3.LUT R45, R3, 0x7, R42, 0x78, !PT ;  /* 0x00000007032d7812 */ /* 0x000fe200078e782a */
[--C-:B------:R-:W-:Y:S01]  /*0840*/  IMAD.WIDE R8, R9, 0x2, R30.reuse ;  /* 0x0000000209087825 */ /* 0x100fe200078e021e */
[----:B------:R-:W0:Y:S03]  /*0850*/  LDGDEPBAR ;  /* 0x00000000000079af */ /* 0x000e260000000000 */
[----:B------:R-:W-:Y:S01]  /*0860*/  VIADD R2, R49, UR15 ;  /* 0x0000000f31027c36 */ /* 0x000fe20008000000 */
[----:B------:R-:W-:Y:S01]  /*0870*/  LDGSTS.E.BYPASS.LTC128B.128 [R51+0x1000], desc[UR22][R10.64], P2 ;  /* 0x010000000a337fae */ /* 0x000fe20009101d56 */
[----:B------:R-:W-:-:S03]  /*0880*/  IMAD.WIDE R14, R7, 0x2, R30 ;  /* 0x00000002070e7825 */ /* 0x000fc600078e021e */
[----:B------:R-:W-:Y:S01]  /*0890*/  LDGSTS.E.BYPASS.LTC128B.128 [R4+0x1000], desc[UR22][R8.64], P2 ;  /* 0x0100000008047fae */ /* 0x000fe20009101d56 */
[----:B------:R-:W-:Y:S02]  /*08a0*/  VIADD R0, R48, UR15 ;  /* 0x0000000f30007c36 */ /* 0x000fe40008000000 */
[----:B------:R-:W-:Y:S01]  /*08b0*/  IMAD.WIDE R6, R5, 0x2, R30 ;  /* 0x0000000205067825 */ /* 0x000fe200078e021e */
[----:B------:R-:W-:Y:S01]  /*08c0*/  LDGSTS.E.BYPASS.LTC128B.128 [R2+0x1000], desc[UR22][R14.64], P2 ;  /* 0x010000000e027fae */ /* 0x000fe20009101d56 */
[----:B------:R-:W-:Y:S02]  /*08d0*/  LOP3.LUT R5, R42, 0x1f, RZ, 0xc0, !PT ;  /* 0x0000001f2a057812 */ /* 0x000fe400078ec0ff */
[----:B------:R-:W-:Y:S01]  /*08e0*/  IMAD.SHL.U32 R16, R3, 0x20, RZ ;  /* 0x0000002003107824 */ /* 0x000fe200078e00ff */
[----:B------:R-:W-:Y:S01]  /*08f0*/  LDGSTS.E.BYPASS.LTC128B.128 [R0+0x1000], desc[UR22][R6.64], P2 ;  /* 0x0100000006007fae */ /* 0x000fe20009101d56 */
[----:B------:R-:W-:Y:S01]  /*0900*/  SHF.R.U32.HI R20, RZ, 0x3, R5 ;  /* 0x00000003ff147819 */ /* 0x000fe20000011605 */
[----:B------:R-:W-:-:S02]  /*0910*/  IMAD.SHL.U32 R5, R44, 0x8, RZ ;  /* 0x000000082c057824 */ /* 0x000fc400078e00ff */
[----:B------:R-:W0:Y:S01]  /*0920*/  LDGDEPBAR ;  /* 0x00000000000079af */ /* 0x000e220000000000 */
[----:B------:R-:W-:Y:S01]  /*0930*/  SGXT.U32 R20, R20, 0x1 ;  /* 0x000000011414781a */ /* 0x000fe20000000000 */
[----:B------:R-:W-:Y:S01]  /*0940*/  IMAD.SHL.U32 R45, R45, 0x8, RZ ;  /* 0x000000082d2d7824 */ /* 0x000fe200078e00ff */
[----:B------:R-:W-:Y:S01]  /*0950*/  LOP3.LUT R5, R16, R5, RZ, 0xfc, !PT ;  /* 0x0000000510057212 */ /* 0x000fe200078efcff */
[----:B------:R-:W-:Y:S01]  /*0960*/  BAR.SYNC.DEFER_BLOCKING 0x0 ;  /* 0x0000000000007b1d */ /* 0x000fe20000010000 */
[----:B------:R-:W-:-:S05]  /*0970*/  LOP3.LUT R43, R20, 0x7, R42, 0x78, !PT ;  /* 0x00000007142b7812 */ /* 0x000fca00078e782a */
[----:B------:R-:W-:Y:S01]  /*0980*/  IMAD.SHL.U32 R43, R43, 0x8, RZ ;  /* 0x000000082b2b7824 */ /* 0x000fe200078e00ff */
[----:B------:R-:W-:Y:S01]  /*0990*/  @!PT LDS RZ, [RZ] ;  /* 0x00000000fffff984 */ /* 0x000fe20000000800 */
[----:B------:R-:W-:Y:S01]  /*09a0*/  @!PT LDS RZ, [RZ] ;  /* 0x00000000fffff984 */ /* 0x000fe20000000800 */
[----:B------:R-:W-:Y:S01]  /*09b0*/  @!PT LDS RZ, [RZ] ;  /* 0x00000000fffff984 */ /* 0x000fe20000000800 */
[----:B------:R-:W-:Y:S04]  /*09c0*/  LDGSTS.E.BYPASS.LTC128B.128 [R51+0x800], desc[UR22][R12.64+0x80], P0 ;  /* 0x008000800c337fae */ /* 0x000fe80008101d56 */
[----:B------:R-:W0:Y:S04]  /*09d0*/  LDGDEPBAR ;  /* 0x00000000000079af */ /* 0x000e280000000000 */
[----:B------:R1:W-:Y:S04]  /*09e0*/  LDGSTS.E.BYPASS.LTC128B.128 [R51+0x3000], desc[UR22][R10.64+0x80], P0 ;  /* 0x030000800a337fae */ /* 0x0003e80008101d56 */
[----:B------:R2:W-:Y:S04]  /*09f0*/  LDGSTS.E.BYPASS.LTC128B.128 [R4+0x3000], desc[UR22][R8.64+0x80], P0 ;  /* 0x0300008008047fae */ /* 0x0005e80008101d56 */
[----:B------:R3:W-:Y:S04]  /*0a00*/  LDGSTS.E.BYPASS.LTC128B.128 [R2+0x3000], desc[UR22][R14.64+0x80], P0 ;  /* 0x030000800e027fae */ /* 0x0007e80008101d56 */
[----:B------:R4:W-:Y:S01]  /*0a10*/  LDGSTS.E.BYPASS.LTC128B.128 [R0+0x3000], desc[UR22][R6.64+0x80], P0 ;  /* 0x0300008006007fae */ /* 0x0009e20008101d56 */
[----:B------:R-:W-:-:S03]  /*0a20*/  PLOP3.LUT P0, PT, PT, PT, UP0, 0x80, 0x0 ;  /* 0x000000000000781c */ /* 0x000fc60003f0f008 */
[----:B------:R-:W0:Y:S01]  /*0a30*/  LDGDEPBAR ;  /* 0x00000000000079af */ /* 0x000e220000000000 */
[----:B-1----:R-:W-:Y:S02]  /*0a40*/  CS2R R10, SRZ ;  /* 0x00000000000a7805 */ /* 0x002fe4000001ff00 */
[----:B--2---:R-:W-:Y:S01]  /*0a50*/  CS2R R8, SRZ ;  /* 0x0000000000087805 */ /* 0x004fe2000001ff00 */
[----:B---3--:R-:W-:Y:S01]  /*0a60*/  IMAD R2, R20, 0x8, R47 ;  /* 0x0000000814027824 */ /* 0x008fe200078e022f */
[----:B----4-:R-:W-:Y:S01]  /*0a70*/  LOP3.LUT R0, R5, 0x7, R42, 0xf8, !PT ;  /* 0x0000000705007812 */ /* 0x010fe200078ef82a */
[----:B------:R-:W-:-:S04]  /*0a80*/  DEPBAR.LE SB0, 0x2 ;  /* 0x000080800000791a */ /* 0x000fc80000000000 */
[----:B------:R-:W-:Y:S01]  /*0a90*/  IMAD.SHL.U32 R2, R2, 0x40, RZ ;  /* 0x0000004002027824 */ /* 0x000fe200078e00ff */
[----:B------:R-:W-:Y:S01]  /*0aa0*/  CS2R R4, SRZ ;  /* 0x0000000000047805 */ /* 0x000fe2000001ff00 */
[----:B------:R-:W-:Y:S01]  /*0ab0*/  IMAD.SHL.U32 R0, R0, 0x40, RZ ;  /* 0x0000004000007824 */ /* 0x000fe200078e00ff */
[----:B------:R-:W-:Y:S02]  /*0ac0*/  CS2R R6, SRZ ;  /* 0x0000000000067805 */ /* 0x000fe4000001ff00 */
[----:B------:R-:W-:Y:S02]  /*0ad0*/  LOP3.LUT R45, R2, R45, RZ, 0xfc, !PT ;  /* 0x0000002d022d7212 */ /* 0x000fe400078efcff */
[----:B------:R-:W-:-:S03]  /*0ae0*/  LOP3.LUT R43, R0, R43, RZ, 0xfc, !PT ;  /* 0x0000002b002b7212 */ /* 0x000fc600078efcff */
[----:B------:R-:W-:Y:S01]  /*0af0*/  IMAD.SHL.U32 R45, R45, 0x2, RZ ;  /* 0x000000022d2d7824 */ /* 0x000fe200078e00ff */
[----:B------:R-:W-:Y:S01]  /*0b00*/  BAR.SYNC.DEFER_BLOCKING 0x0 ;  /* 0x0000000000007b1d */ /* 0x000fe20000010000 */
[----:B------:R-:W-:-:S05]  /*0b10*/  IMAD.SHL.U32 R43, R43, 0x2, RZ ;  /* 0x000000022b2b7824 */ /* 0x000fca00078e00ff */
[----:B------:R1:W2:Y:S04]  /*0b20*/  LDSM.16.M88.4 R12, [R45+UR15] ;  /* 0x0000000f2d0c783b */ /* 0x0002a80008000200 */
[----:B------:R1:W3:Y:S02]  /*0b30*/  LDSM.16.M88.4 R16, [R43+UR15+0x1000] ;  /* 0x0010000f2b10783b */ /* 0x0002e40008000200 */
[----:B-1----:R-:W-:Y:S05]  /*0b40*/  @!P0 BRA `(.L_x_0) ;  /* 0x0000000800008947 */ /* 0x002fea0003800000 */
[----:B------:R-:W-:Y:S01]  /*0b50*/  IMAD.WIDE.U32 R10, R47, 0x10, R32 ;  /* 0x000000102f0a7825 */ /* 0x000fe200078e0020 */
[C---:B------:R-:W-:Y:S01]  /*0b60*/  LOP3.LUT R29, R3.reuse, 0x2, RZ, 0xfc, !PT ;  /* 0x00000002031d7812 */ /* 0x040fe200078efcff */
[----:B------:R-:W-:Y:S01]  /*0b70*/  UIADD3 UR14, UR15, 0x1000, URZ ;  /* 0x000010000f0e7890 */ /* 0x000fe2000fffe03f */
[----:B------:R-:W-:Y:S01]  /*0b80*/  LOP3.LUT R21, R3, 0x4, RZ, 0xfc, !PT ;  /* 0x0000000403157812 */ /* 0x000fe200078efcff */
[C---:B------:R-:W-:Y:S01]  /*0b90*/  IMAD.IADD R25, R53.reuse, 0x1, R22 ;  /* 0x0000000135197824 */ /* 0x040fe200078e0216 */
[----:B------:R-:W-:Y:S01]  /*0ba0*/  IADD3 R40, P0, R10, 0x100, RZ ;  /* 0x000001000a287810 */ /* 0x000fe20007f1e0ff */
[C---:B------:R-:W-:Y:S01]  /*0bb0*/  IMAD.IADD R9, R53.reuse, 0x1, R24 ;  /* 0x0000000135097824 */ /* 0x040fe200078e0218 */
[----:B------:R-:W-:Y:S01]  /*0bc0*/  LOP3.LUT R23, R46, 0x2, RZ, 0xfc, !PT ;  /* 0x000000022e177812 */ /* 0x000fe200078efcff */
[----:B------:R-:W-:Y:S01]  /*0bd0*/  IMAD.IADD R7, R53, 0x1, R26 ;  /* 0x0000000135077824 */ /* 0x000fe200078e021a */
[----:B------:R-:W-:Y:S01]  /*0be0*/  LOP3.LUT R27, R3, 0x6, RZ, 0xfc, !PT ;  /* 0x00000006031b7812 */ /* 0x000fe200078efcff */
[----:B------:R-:W-:Y:S01]  /*0bf0*/  IMAD.IADD R5, R53, 0x1, R28 ;  /* 0x0000000135057824 */ /* 0x000fe200078e021c */
[----:B------:R-:W-:Y:S01]  /*0c00*/  LOP3.LUT R29, R29, 0x7, R42, 0x78, !PT ;  /* 0x000000071d1d7812 */ /* 0x000fe200078e782a */
[--C-:B------:R-:W-:Y:S01]  /*0c10*/  IMAD.WIDE R24, R25, 0x2, R30.reuse ;  /* 0x0000000219187825 */ /* 0x100fe200078e021e */
[----:B------:R-:W-:Y:S01]  /*0c20*/  LOP3.LUT R21, R21, 0x7, R42, 0x78, !PT ;  /* 0x0000000715157812 */ /* 0x000fe200078e782a */
[----:B------:R-:W-:Y:S01]  /*0c30*/  UIADD3 UR13, UR21, -0x80, URZ ;  /* 0xffffff80150d7890 */ /* 0x000fe2000fffe03f */
[----:B------:R-:W-:Y:S01]  /*0c40*/  LOP3.LUT R23, R23, 0x7, R42, 0x78, !PT ;  /* 0x0000000717177812 */ /* 0x000fe200078e782a */
[--C-:B------:R-:W-:Y:S01]  /*0c50*/  IMAD.WIDE R8, R9, 0x2, R30.reuse ;  /* 0x0000000209087825 */ /* 0x100fe200078e021e */
[----:B------:R-:W-:Y:S01]  /*0c60*/  LOP3.LUT R27, R27, 0x7, R42, 0x78, !PT ;  /* 0x000000071b1b7812 */ /* 0x000fe200078e782a */
[----:B------:R-:W-:Y:S01]  /*0c70*/  UMOV UR18, 0x1 ;  /* 0x0000000100127882 */ /* 0x000fe20000000000 */
[----:B------:R-:W-:Y:S01]  /*0c80*/  IADD3 R32, P3, R24, 0x100, RZ ;  /* 0x0000010018207810 */ /* 0x000fe20007f7e0ff */
[--C-:B------:R-:W-:Y:S01]  /*0c90*/  IMAD.WIDE R6, R7, 0x2, R30.reuse ;  /* 0x0000000207067825 */ /* 0x100fe200078e021e */
[----:B------:R-:W-:Y:S01]  /*0ca0*/  IADD3 R34, P2, R8, 0x100, RZ ;  /* 0x0000010008227810 */ /* 0x000fe20007f5e0ff */
[----:B------:R-:W-:Y:S01]  /*0cb0*/  UMOV UR10, URZ ;  /* 0x0000003f000a7c82 */ /* 0x000fe20008000000 */
[----:B------:R-:W-:Y:S01]  /*0cc0*/  UMOV UR4, UR15 ;  /* 0x0000000f00047c82 */ /* 0x000fe20008000000 */
[----:B------:R-:W-:Y:S01]  /*0cd0*/  IMAD.WIDE R4, R5, 0x2, R30 ;  /* 0x0000000205047825 */ /* 0x000fe200078e021e */
[----:B------:R-:W-:Y:S01]  /*0ce0*/  LOP3.LUT R31, R20, 0x4, RZ, 0xfc, !PT ;  /* 0x00000004141f7812 */ /* 0x000fe200078efcff */
[----:B------:R-:W-:Y:S01]  /*0cf0*/  UMOV UR11, URZ ;  /* 0x0000003f000b7c82 */ /* 0x000fe20008000000 */
[----:B------:R-:W-:Y:S01]  /*0d00*/  IADD3 R36, P1, R6, 0x100, RZ ;  /* 0x0000010006247810 */ /* 0x000fe20007f3e0ff */
[----:B------:R-:W-:Y:S01]  /*0d10*/  IMAD.X R41, RZ, RZ, R11, P0 ;  /* 0x000000ffff297224 */ /* 0x000fe200000e060b */
[----:B------:R-:W-:Y:S01]  /*0d20*/  LOP3.LUT R11, R46, 0x6, RZ, 0xfc, !PT ;  /* 0x000000062e0b7812 */ /* 0x000fe200078efcff */
[----:B------:R-:W-:Y:S01]  /*0d30*/  IMAD.SHL.U32 R29, R29, 0x8, RZ ;  /* 0x000000081d1d7824 */ /* 0x000fe200078e00ff */
[----:B------:R-:W-:Y:S01]  /*0d40*/  LOP3.LUT R3, R31, 0x7, R42, 0x78, !PT ;  /* 0x000000071f037812 */ /* 0x000fe200078e782a */
[----:B------:R-:W-:Y:S01]  /*0d50*/  IMAD.SHL.U32 R21, R21, 0x8, RZ ;  /* 0x0000000815157824 */ /* 0x000fe200078e00ff */
[----:B------:R-:W-:Y:S01]  /*0d60*/  LOP3.LUT R11, R11, 0x7, R42, 0x78, !PT ;  /* 0x000000070b0b7812 */ /* 0x000fe200078e782a */
[----:B------:R-:W-:Y:S01]  /*0d70*/  IMAD.SHL.U32 R23, R23, 0x8, RZ ;  /* 0x0000000817177824 */ /* 0x000fe200078e00ff */
[C---:B------:R-:W-:Y:S01]  /*0d80*/  LOP3.LUT R22, R2.reuse, R29, RZ, 0xfc, !PT ;  /* 0x0000001d02167212 */ /* 0x040fe200078efcff */
[----:B------:R-:W-:Y:S01]  /*0d90*/  IMAD.SHL.U32 R3, R3, 0x8, RZ ;  /* 0x0000000803037824 */ /* 0x000fe200078e00ff */
[----:B------:R-:W-:Y:S01]  /*0da0*/  LOP3.LUT R21, R2, R21, RZ, 0xfc, !PT ;  /* 0x0000001502157212 */ /* 0x000fe200078efcff */
[----:B------:R-:W-:Y:S01]  /*0db0*/  IMAD.SHL.U32 R27, R27, 0x8, RZ ;  /* 0x000000081b1b7824 */ /* 0x000fe200078e00ff */
[C---:B------:R-:W-:Y:S01]  /*0dc0*/  LOP3.LUT R20, R0.reuse, R23, RZ, 0xfc, !PT ;  /* 0x0000001700147212 */ /* 0x040fe200078efcff */
[----:B------:R-:W-:Y:S01]  /*0dd0*/  IMAD.SHL.U32 R11, R11, 0x8, RZ ;  /* 0x000000080b0b7824 */ /* 0x000fe200078e00ff */
[----:B------:R-:W-:Y:S01]  /*0de0*/  LOP3.LUT R3, R0, R3, RZ, 0xfc, !PT ;  /* 0x0000000300037212 */ /* 0x000fe200078efcff */
[----:B------:R-:W-:Y:S01]  /*0df0*/  IMAD.X R35, RZ, RZ, R9, P2 ;  /* 0x000000ffff237224 */ /* 0x000fe200010e0609 */
[----:B------:R-:W-:Y:S01]  /*0e00*/  IADD3 R38, P0, R4, 0x100, RZ ;  /* 0x0000010004267810 */ /* 0x000fe20007f1e0ff */
[----:B------:R-:W-:Y:S01]  /*0e10*/  IMAD.X R37, RZ, RZ, R7, P1 ;  /* 0x000000ffff257224 */ /* 0x000fe200008e0607 */
[----:B------:R-:W-:Y:S01]  /*0e20*/  LOP3.LUT R2, R2, R27, RZ, 0xfc, !PT ;  /* 0x0000001b02027212 */ /* 0x000fe200078efcff */
[----:B------:R-:W-:Y:S01]  /*0e30*/  IMAD.X R31, RZ, RZ, R25, P3 ;  /* 0x000000ffff1f7224 */ /* 0x000fe200018e0619 */
[----:B------:R-:W-:Y:S01]  /*0e40*/  LOP3.LUT R0, R0, R11, RZ, 0xfc, !PT ;  /* 0x0000000b00007212 */ /* 0x000fe200078efcff */
[----:B------:R-:W-:Y:S01]  /*0e50*/  IMAD.X R39, RZ, RZ, R5, P0 ;  /* 0x000000ffff277224 */ /* 0x000fe200000e0605 */
[----:B------:R-:W-:-:S02]  /*0e60*/  CS2R R4, SRZ ;  /* 0x0000000000047805 */ /* 0x000fc4000001ff00 */
[----:B------:R-:W-:Y:S02]  /*0e70*/  CS2R R6, SRZ ;  /* 0x0000000000067805 */ /* 0x000fe4000001ff00 */
[----:B------:R-:W-:Y:S02]  /*0e80*/  CS2R R8, SRZ ;  /* 0x0000000000087805 */ /* 0x000fe4000001ff00 */
[----:B------:R-:W-:Y:S01]  /*0e90*/  CS2R R10, SRZ ;  /* 0x00000000000a7805 */ /* 0x000fe2000001ff00 */
[----:B------:R-:W-:Y:S01]  /*0ea0*/  IMAD.SHL.U32 R3, R3, 0x2, RZ ;  /* 0x0000000203037824 */ /* 0x000fe200078e00ff */
[----:B------:R-:W-:Y:S01]  /*0eb0*/  UMOV UR12, UR13 ;  /* 0x0000000d000c7c82 */ /* 0x000fe20008000000 */
[----:B------:R-:W-:Y:S01]  /*0ec0*/  IMAD.SHL.U32 R30, R22, 0x2, RZ ;  /* 0x00000002161e7824 */ /* 0x000fe200078e00ff */
[----:B------:R-:W-:Y:S01]  /*0ed0*/  UMOV UR5, UR14 ;  /* 0x0000000e00057c82 */ /* 0x000fe20008000000 */
[----:B------:R-:W-:Y:S02]  /*0ee0*/  IMAD.SHL.U32 R28, R21, 0x2, RZ ;  /* 0x00000002151c7824 */ /* 0x000fe400078e00ff */
[----:B------:R-:W-:-:S02]  /*0ef0*/  IMAD.SHL.U32 R2, R2, 0x2, RZ ;  /* 0x0000000202027824 */ /* 0x000fc400078e00ff */
[----:B------:R-:W-:Y:S02]  /*0f00*/  IMAD.SHL.U32 R29, R20, 0x2, RZ ;  /* 0x00000002141d7824 */ /* 0x000fe400078e00ff */
[----:B------:R-:W-:-:S07]  /*0f10*/  IMAD.SHL.U32 R0, R0, 0x2, RZ ;  /* 0x0000000200007824 */ /* 0x000fce00078e00ff */
.L_x_1:
[----:B------:R-:W-:-:S01]  /*0f20*/  LDSM.16.M88.4 R20, [R30+UR4] ;  /* 0x000000041e14783b */ /* 0x000fc20008000200 */
[----:B-123--:R-:W-:Y:S01]  /*0f30*/  HMMA.16816.F32.BF16 R4, R12, R16, R4 ;  /* 0x000000100c04723c */ /* 0x00efe20000041804 */
[----:B------:R-:W-:Y:S02]  /*0f40*/  UISETP.GE.AND UP0, UPT, UR11, UR13, UPT ;  /* 0x0000000d0b00728c */ /* 0x000fe4000bf06270 */
[----:B------:R-:W2:Y:S01]  /*0f50*/  LDSM.16.M88.4 R24, [R29+UR5] ;  /* 0x000000051d18783b */ /* 0x000ea20008000200 */
[----:B------:R-:W-:Y:S01]  /*0f60*/  UIADD3 UR18, UR18, 0x1, URZ ;  /* 0x0000000112127890 */ /* 0x000fe2000fffe03f */
[----:B------:R-:W-:Y:S01]  /*0f70*/  ISETP.GE.AND P1, PT, R53, UR12, PT ;  /* 0x0000000c35007c0c */ /* 0x000fe2000bf26270 */
[----:B------:R-:W-:Y:S01]  /*0f80*/  HMMA.16816.F32.BF16 R8, R12, R18, R8 ;  /* 0x000000120c08723c */ /* 0x000fe20000041808 */
[----:B------:R-:W-:Y:S01]  /*0f90*/  LDSM.16.M88.4 R12, [R28+UR4] ;  /* 0x000000041c0c783b */ /* 0x000fe20008000200 */
[----:B------:R-:W-:Y:S01]  /*0fa0*/  PLOP3.LUT P0, PT, PT, PT, UP0, 0x80, 0x0 ;  /* 0x000000000000781c */ /* 0x000fe20003f0f008 */
[----:B------:R-:W-:Y:S02]  /*0fb0*/  UIADD3 UR10, UR10, 0x1, URZ ;  /* 0x000000010a0a7890 */ /* 0x000fe4000fffe03f */
[----:B------:R-:W3:Y:S01]  /*0fc0*/  LDSM.16.M88.4 R16, [R3+UR5] ;  /* 0x000000050310783b */ /* 0x000ee20008000200 */
[----:B------:R-:W-:Y:S01]  /*0fd0*/  UIADD3 UR11, UR11, 0x40, URZ ;  /* 0x000000400b0b7890 */ /* 0x000fe2000fffe03f */
[----:B------:R-:W-:Y:S01]  /*0fe0*/  SEL R33, RZ, 0x10, P1 ;  /* 0x00000010ff217807 */ /* 0x000fe20000800000 */
[----:B------:R-:W-:Y:S02]  /*0ff0*/  UISETP.GE.AND UP0, UPT, UR18, 0x2, UPT ;  /* 0x000000021200788c */ /* 0x000fe4000bf06270 */
[----:B------:R-:W-:Y:S01]  /*1000*/  UIADD3 UR12, UR12, -0x40, URZ ;  /* 0xffffffc00c0c7890 */ /* 0x000fe2000fffe03f */
[----:B------:R-:W-:Y:S01]  /*1010*/  SEL R33, R33, RZ, !P0 ;  /* 0x000000ff21217207 */ /* 0x000fe20004000000 */
[----:B------:R-:W-:Y:S02]  /*1020*/  USEL UR18, UR18, URZ, !UP0 ;  /* 0x0000003f12127287 */ /* 0x000fe4000c000000 */
[----:B------:R-:W-:Y:S01]  /*1030*/  UISETP.GE.AND UP0, UPT, UR10, 0x2, UPT ;  /* 0x000000020a00788c */ /* 0x000fe2000bf06270 */
[----:B------:R-:W-:Y:S01]  /*1040*/  ISETP.NE.U32.AND P0, PT, R33, RZ, PT ;  /* 0x000000ff2100720c */ /* 0x000fe20003f05070 */
[----:B------:R-:W-:Y:S02]  /*1050*/  ULEA UR24, UR18, UR14, 0xd ;  /* 0x0000000e12187291 */ /* 0x000fe4000f8e683f */
[----:B------:R-:W-:Y:S01]  /*1060*/  IMAD.U32 R33, RZ, RZ, UR18 ;  /* 0x00000012ff217e24 */ /* 0x000fe2000f8e00ff */
[----:B------:R-:W-:Y:S02]  /*1070*/  USEL UR10, UR10, URZ, !UP0 ;  /* 0x0000003f0a0a7287 */ /* 0x000fe4000c000000 */
[----:B------:R-:W-:Y:S01]  /*1080*/  UISETP.GE.AND UP0, UPT, UR11, UR21, UPT ;  /* 0x000000150b00728c */ /* 0x000fe2000bf06270 */
[----:B------:R-:W-:-:S01]  /*1090*/  IMAD R33, R33, 0x800, R51 ;  /* 0x0000080021217824 */ /* 0x000fc200078e0233 */
[----:B--2---:R-:W-:Y:S06]  /*10a0*/  HMMA.16816.F32.BF16 R4, R20, R24, R4 ;  /* 0x000000181404723c */ /* 0x004fec0000041804 */
[----:B------:R-:W-:Y:S01]  /*10b0*/  HMMA.16816.F32.BF16 R8, R20, R26, R8 ;  /* 0x0000001a1408723c */ /* 0x000fe20000041808 */
[----:B------:R-:W-:Y:S01]  /*10c0*/  LDSM.16.M88.4 R20, [R2+UR4] ;  /* 0x000000040214783b */ /* 0x000fe20008000200 */
[----:B------:R-:W-:Y:S03]  /*10d0*/  ULEA UR4, UR10, UR15, 0xb ;  /* 0x0000000f0a047291 */ /* 0x000fe6000f8e583f */
[----:B------:R-:W2:Y:S01]  /*10e0*/  LDSM.16.M88.4 R24, [R0+UR5] ;  /* 0x000000050018783b */ /* 0x000ea20008000200 */
[----:B------:R-:W-:Y:S01]  /*10f0*/  ULEA UR5, UR10, UR14, 0xd ;  /* 0x0000000e0a057291 */ /* 0x000fe2000f8e683f */
[----:B------:R-:W-:-:S11]  /*1100*/  BAR.SYNC.DEFER_BLOCKING 0x0 ;  /* 0x0000000000007b1d */ /* 0x000fd60000010000 */
[----:B---3--:R-:W-:Y:S06]  /*1110*/  HMMA.16816.F32.BF16 R4, R12, R16, R4 ;  /* 0x000000100c04723c */ /* 0x008fec0000041804 */
[----:B------:R-:W-:Y:S01]  /*1120*/  HMMA.16816.F32.BF16 R8, R12, R18, R8 ;  /* 0x000000120c08723c */ /* 0x000fe20000041808 */
[----:B------:R-:W-:Y:S01]  /*1130*/  @!PT LDS RZ, [RZ] ;  /* 0x00000000fffff984 */ /* 0x000fe20000000800 */
[----:B------:R-:W-:Y:S01]  /*1140*/  @!PT LDS RZ, [RZ] ;  /* 0x00000000fffff984 */ /* 0x000fe20000000800 */
[----:B------:R-:W-:Y:S01]  /*1150*/  @!PT LDS RZ, [RZ] ;  /* 0x00000000fffff984 */ /* 0x000fe20000000800 */
[----:B------:R3:W-:Y:S04]  /*1160*/  LDGSTS.E.BYPASS.LTC128B.128 [R33], desc[UR22][R40.64], P0 ;  /* 0x0000000028217fae */ /* 0x0007e80008101d56 */
[----:B------:R-:W0:Y:S11]  /*1170*/  LDGDEPBAR ;  /* 0x00000000000079af */ /* 0x000e360000000000 */
[----:B------:R-:W-:Y:S02]  /*1180*/  @!UPT UIADD3 URZ, URZ, URZ, URZ ;  /* 0x0000003f3f3ff290 */ /* 0x000fe4000fffe03f */
[----:B--2---:R-:W-:Y:S05]  /*1190*/  HMMA.16816.F32.BF16 R4, R20, R24, R4 ;  /* 0x000000181404723c */ /* 0x004fea0000041804 */
[----:B------:R-:W-:-:S01]  /*11a0*/  VIADD R19, R49, UR24 ;  /* 0x0000001831137c36 */ /* 0x000fc20008000000 */
[----:B------:R-:W-:Y:S05]  /*11b0*/  HMMA.16816.F32.BF16 R8, R20, R26, R8 ;  /* 0x0000001a1408723c */ /* 0x000fea0000041808 */
[----:B------:R-:W-:Y:S02]  /*11c0*/  VIADD R25, R52, UR24 ;  /* 0x0000001834197c36 */ /* 0x000fe40008000000 */
[----:B------:R-:W-:Y:S03]  /*11d0*/  VIADD R17, R48, UR24 ;  /* 0x0000001830117c36 */ /* 0x000fe60008000000 */
[----:B---3--:R3:W-:Y:S01]  /*11e0*/  LDGSTS.E.BYPASS.LTC128B.128 [R25], desc[UR22][R38.64], P0 ;  /* 0x0000000026197fae */ /* 0x0087e20008101d56 */
[----:B------:R-:W-:Y:S01]  /*11f0*/  VIADD R33, R50, UR24 ;  /* 0x0000001832217c36 */ /* 0x000fe20008000000 */
[----:B------:R-:W-:Y:S04]  /*1200*/  IADD3 R40, P1, R40, 0x80, RZ ;  /* 0x0000008028287810 */ /* 0x000fe80007f3e0ff */
[----:B------:R2:W-:Y:S01]  /*1210*/  LDGSTS.E.BYPASS.LTC128B.128 [R33], desc[UR22][R36.64], P0 ;  /* 0x0000000024217fae */ /* 0x0005e20008101d56 */
[----:B------:R-:W-:Y:S03]  /*1220*/  IMAD.X R41, RZ, RZ, R41, P1 ;  /* 0x000000ffff297224 */ /* 0x000fe600008e0629 */
[----:B------:R4:W-:Y:S01]  /*1230*/  LDGSTS.E.BYPASS.LTC128B.128 [R19], desc[UR22][R34.64], P0 ;  /* 0x0000000022137fae */ /* 0x0009e20008101d56 */
[----:B---3--:R-:W-:Y:S04]  /*1240*/  IADD3 R38, P2, R38, 0x80, RZ ;  /* 0x0000008026267810 */ /* 0x008fe80007f5e0ff */
[----:B------:R-:W-:Y:S02]  /*1250*/  IADD3.X R39, RZ, R39, RZ, P2, !PT ;  /* 0x00000027ff277210 */ /* 0x000fe400017fe4ff */
[----:B--2---:R-:W-:Y:S02]  /*1260*/  MOV R33, R31 ;  /* 0x0000001f00217202 */ /* 0x004fe40000000f00 */
[----:B------:R-:W-:Y:S02]  /*1270*/  IADD3 R36, P3, R36, 0x80, RZ ;  /* 0x0000008024247810 */ /* 0x000fe40007f7e0ff */
[----:B----4-:R-:W-:Y:S01]  /*1280*/  IADD3 R34, P4, R34, 0x80, RZ ;  /* 0x0000008022227810 */ /* 0x010fe20007f9e0ff */
[----:B------:R2:W-:Y:S01]  /*1290*/  LDGSTS.E.BYPASS.LTC128B.128 [R17], desc[UR22][R32.64], P0 ;  /* 0x0000000020117fae */ /* 0x0005e20008101d56 */
[----:B------:R-:W-:Y:S01]  /*12a0*/  PLOP3.LUT P0, PT, PT, PT, UP0, 0x80, 0x0 ;  /* 0x000000000000781c */ /* 0x000fe20003f0f008 */
[----:B------:R-:W-:Y:S02]  /*12b0*/  IMAD.X R37, RZ, RZ, R37, P3 ;  /* 0x000000ffff257224 */ /* 0x000fe400018e0625 */
[----:B------:R-:W0:Y:S01]  /*12c0*/  LDGDEPBAR ;  /* 0x00000000000079af */ /* 0x000e220000000000 */
[----:B------:R-:W-:Y:S01]  /*12d0*/  IMAD.X R35, RZ, RZ, R35, P4 ;  /* 0x000000ffff237224 */ /* 0x000fe200020e0623 */
[----:B--2---:R-:W-:Y:S01]  /*12e0*/  IADD3 R32, P5, R32, 0x80, RZ ;  /* 0x0000008020207810 */ /* 0x004fe20007fbe0ff */
[----:B------:R-:W-:Y:S04]  /*12f0*/  DEPBAR.LE SB0, 0x2 ;  /* 0x000080800000791a */ /* 0x000fe80000000000 */
[----:B------:R-:W-:Y:S01]  /*1300*/  BAR.SYNC.DEFER_BLOCKING 0x0 ;  /* 0x0000000000007b1d */ /* 0x000fe20000010000 */
[----:B------:R-:W-:Y:S05]  /*1310*/  IMAD.X R31, RZ, RZ, R31, P5 ;  /* 0x000000ffff1f7224 */ /* 0x000fea00028e061f */
[----:B------:R2:W1:Y:S04]  /*1320*/  LDSM.16.M88.4 R12, [R45+UR4] ;  /* 0x000000042d0c783b */ /* 0x0004680008000200 */
[----:B------:R2:W1:Y:S02]  /*1330*/  LDSM.16.M88.4 R16, [R43+UR5] ;  /* 0x000000052b10783b */ /* 0x0004640008000200 */
[----:B-1----:R-:W-:Y:S08]  /*1340*/  @!P0 BRA `(.L_x_1) ;  /* 0xfffffff800f48947 */ /* 0x002ff0000383ffff */
.L_x_0:
[----:B------:R-:W-:Y:S01]  /*1350*/  IABS R0, UR9 ;  /* 0x0000000900007c13 */ /* 0x000fe20008000000 */
[----:B------:R-:W-:Y:S01]  /*1360*/  UISETP.GE.AND UP1, UPT, UR9, URZ, UPT ;  /* 0x0000003f0900728c */ /* 0x000fe2000bf26270 */
[----:B------:R-:W-:-:S04]  /*1370*/  DEPBAR.LE SB0, 0x0 ;  /* 0x000080000000791a */ /* 0x000fc80000000000 */
[----:B------:R-:W-:Y:S01]  /*1380*/  R2UR UR4, R0 ;  /* 0x00000000000472ca */ /* 0x000fe200000e0000 */
[C---:B------:R-:W-:Y:S01]  /*1390*/  IMAD.SHL.U32 R3, R42.reuse, 0x2, RZ ;  /* 0x000000022a037824 */ /* 0x040fe200078e00ff */
[----:B------:R-:W-:Y:S01]  /*13a0*/  LOP3.LUT R2, R42, 0x1f, RZ, 0xc0, !PT ;  /* 0x0000001f2a027812 */ /* 0x000fe200078ec0ff */
[C---:B------:R-:W-:Y:S01]  /*13b0*/  IMAD.SHL.U32 R0, R44.reuse, 0x8, RZ ;  /* 0x000000082c007824 */ /* 0x040fe200078e00ff */
[----:B------:R-:W-:Y:S01]  /*13c0*/  F2FP.BF16.F32.PACK_AB R4, R5, R4 ;  /* 0x000000040504723e */ /* 0x000fe200000010ff */
[----:B------:R-:W-:Y:S01]  /*13d0*/  IMAD.SHL.U32 R5, R44, 0x4, RZ ;  /* 0x000000042c057824 */ /* 0x000fe200078e00ff */
[----:B------:R-:W-:Y:S01]  /*13e0*/  F2FP.BF16.F32.PACK_AB R6, R7, R6 ;  /* 0x000000060706723e */ /* 0x000fe200000010ff */
[----:B-12---:R-:W1:Y:S01]  /*13f0*/  LDC.64 R12, c[0x0][0x220] ;  /* 0x00008800ff0c7b82 */ /* 0x006e620000000a00 */
[----:B------:R-:W-:Y:S02]  /*1400*/  LOP3.LUT R0, R0, 0x6, R3, 0xf8, !PT ;  /* 0x0000000600007812 */ /* 0x000fe400078ef803 */
[----:B------:R-:W-:Y:S01]  /*1410*/  SHF.R.U32.HI R3, RZ, 0x2, R2 ;  /* 0x00000002ff037819 */ /* 0x000fe20000011602 */
[----:B------:R-:W-:Y:S01]  /*1420*/  IMAD.U32 R2, RZ, RZ, UR6 ;  /* 0x00000006ff027e24 */ /* 0x000fe2000f8e00ff */
[----:B------:R-:W-:Y:S01]  /*1430*/  F2FP.BF16.F32.PACK_AB R8, R9, R8 ;  /* 0x000000080908723e */ /* 0x000fe200000010ff */
[----:B------:R-:W-:Y:S01]  /*1440*/  UIMAD.WIDE.U32 UR10, UR17, UR4, URZ ;  /* 0x00000004110a72a5 */ /* 0x000fe2000f8e003f */
[----:B------:R-:W-:Y:S01]  /*1450*/  F2FP.BF16.F32.PACK_AB R10, R11, R10 ;  /* 0x0000000a0b0a723e */ /* 0x000fe200000010ff */
[----:B------:R-:W-:Y:S01]  /*1460*/  IMAD R0, R3, 0x48, R0 ;  /* 0x0000004803007824 */ /* 0x000fe200078e0200 */
[----:B------:R-:W-:Y:S01]  /*1470*/  LOP3.LUT R46, R5, R46, RZ, 0xfc, !PT ;  /* 0x0000002e052e7212 */ /* 0x000fe200078efcff */
[----:B------:R-:W-:-:S03]  /*1480*/  IMAD.SHL.U32 R5, R42, 0x8, RZ ;  /* 0x000000082a057824 */ /* 0x000fc600078e00ff */
[----:B------:R-:W-:Y:S01]  /*1490*/  UMOV UR5, UR11 ;  /* 0x0000000b00057c82 */ /* 0x000fe20008000000 */
[----:B------:R-:W-:Y:S01]  /*14a0*/  LEA R3, R0, UR15, 0x1 ;  /* 0x0000000f00037c11 */ /* 0x000fe2000f8e08ff */
[----:B------:R-:W-:Y:S01]  /*14b0*/  UIMAD UR4, UR5, UR7, UR4 ;  /* 0x00000007050472a4 */ /* 0x000fe2000f8e0204 */
[----:B------:R-:W-:Y:S01]  /*14c0*/  BAR.SYNC.DEFER_BLOCKING 0x0 ;  /* 0x0000000000007b1d */ /* 0x000fe20000010000 */
[----:B------:R-:W-:Y:S02]  /*14d0*/  SHF.R.U32.HI R0, RZ, 0x3, R42 ;  /* 0x00000003ff007819 */ /* 0x000fe4000001162a */
[----:B------:R-:W-:Y:S01]  /*14e0*/  UISETP.GT.U32.AND UP0, UPT, UR8, UR4, UPT ;  /* 0x000000040800728c */ /* 0x000fe2000bf04070 */
[----:B------:R-:W-:Y:S02]  /*14f0*/  LOP3.LUT R5, R2, 0x38, R5, 0xf8, !PT ;  /* 0x0000003802057812 */ /* 0x000fe400078ef805 */
[----:B------:R-:W-:-:S03]  /*1500*/  SGXT.U32 R0, R0, 0x4 ;  /* 0x000000040000781a */ /* 0x000fc60000000000 */
[----:B-1----:R-:W-:-:S05]  /*1510*/  IMAD.WIDE R12, R5, 0x2, R12 ;  /* 0x00000002050c7825 */ /* 0x002fca00078e020c */
[----:B------:R-:W-:-:S04]  /*1520*/  @!UP0 UIADD3 UR4, UR4, -UR8, URZ ;  /* 0x8000000804048290 */ /* 0x000fc8000fffe03f */
[----:B------:R-:W-:Y:S01]  /*1530*/  UISETP.GT.U32.AND UP0, UPT, UR8, UR4, UPT ;  /* 0x000000040800728c */ /* 0x000fe2000bf04070 */
[----:B------:R1:W-:Y:S04]  /*1540*/  STS [R3], R4 ;  /* 0x0000000403007388 */ /* 0x0003e80000000800 */
[----:B------:R1:W-:Y:S06]  /*1550*/  STS [R3+0x480], R6 ;  /* 0x0004800603007388 */ /* 0x0003ec0000000800 */
[----:B------:R-:W-:-:S02]  /*1560*/  @!UP0 UIADD3 UR4, UR4, -UR8, URZ ;  /* 0x8000000804048290 */ /* 0x000fc4000fffe03f */
[----:B------:R-:W-:Y:S01]  /*1570*/  UISETP.NE.AND UP0, UPT, UR19, URZ, UPT ;  /* 0x0000003f1300728c */ /* 0x000fe2000bf05270 */
[----:B------:R1:W-:Y:S01]  /*1580*/  STS [R3+0x40], R8 ;  /* 0x0000400803007388 */ /* 0x0003e20000000800 */
[----:B------:R-:W-:-:S03]  /*1590*/  @!UP1 UIADD3 UR4, -UR4, URZ, URZ ;  /* 0x0000003f04049290 */ /* 0x000fc6000fffe13f */
[----:B------:R1:W-:Y:S01]  /*15a0*/  STS [R3+0x4c0], R10 ;  /* 0x0004c00a03007388 */ /* 0x0003e20000000800 */
[----:B------:R-:W-:-:S04]  /*15b0*/  USEL UR4, UR16, UR4, !UP0 ;  /* 0x0000000410047287 */ /* 0x000fc8000c000000 */
[----:B------:R-:W-:-:S04]  /*15c0*/  ULEA UR4, UR20, UR4, 0x3 ;  /* 0x0000000414047291 */ /* 0x000fc8000f8e183f */
[----:B------:R-:W-:-:S06]  /*15d0*/  USHF.L.U32 UR4, UR4, 0x4, URZ ;  /* 0x0000000404047899 */ /* 0x000fcc000800063f */
[----:B------:R-:W-:Y:S01]  /*15e0*/  LOP3.LUT R0, R0, UR4, RZ, 0xfc, !PT ;  /* 0x0000000400007c12 */ /* 0x000fe2000f8efcff */
[----:B------:R-:W-:Y:S03]  /*15f0*/  BAR.SYNC.DEFER_BLOCKING 0x0 ;  /* 0x0000000000007b1d */ /* 0x000fe60000010000 */
[----:B------:R-:W-:Y:S01]  /*1600*/  ISETP.GE.AND P0, PT, R0, 0x1, PT ;  /* 0x000000010000780c */ /* 0x000fe20003f06270 */
[----:B------:R-:W-:-:S03]  /*1610*/  IMAD R0, R46, 0x9, R47 ;  /* 0x000000092e007824 */ /* 0x000fc600078e022f */
[----:B------:R-:W-:Y:S01]  /*1620*/  ISETP.LT.AND P0, PT, R5, 0xc00, !P0 ;  /* 0x00000c000500780c */ /* 0x000fe20004701270 */
[----:B------:R-:W-:-:S05]  /*1630*/  IMAD.SHL.U32 R0, R0, 0x8, RZ ;  /* 0x0000000800007824 */ /* 0x000fca00078e00ff */
[----:B------:R-:W-:-:S07]  /*1640*/  LEA R0, R0, UR15, 0x1 ;  /* 0x0000000f00007c11 */ /* 0x000fce000f8e08ff */
[----:B-1----:R-:W-:Y:S05]  /*1650*/  @!P0 EXIT ;  /* 0x000000000000894d */ /* 0x002fea0003800000 */
[----:B------:R-:W1:Y:S04]  /*1660*/  LDS.128 R4, [R0] ;  /* 0x0000000000047984 */ /* 0x000e680000000c00 */
[----:B-1----:R-:W-:Y:S01]  /*1670*/  STG.E.128 desc[UR22][R12.64], R4 ;  /* 0x000000040c007986 */ /* 0x002fe2000c101d16 */
[----:B------:R-:W-:Y:S05]  /*1680*/  EXIT ;  /* 0x000000000000794d */ /* 0x000fea0003800000 */
.L_x_2:
[----:B------:R-:W-:-:S00]  /*1690*/  BRA `(.L_x_2) ;  /* 0xfffffffc00fc7947 */ /* 0x000fc0000383ffff */
[----:B------:R-:W-:-:S00]  /*16a0*/  NOP ;  /* 0x0000000000007918 */ /* 0x000fc00000000000 */
        /* <DEDUP_REMOVED lines=13> */
.L_x_3:


//--------------------- .nv.shared.triton_mm      --------------------------
	.section	.nv.shared.triton_mm,"aw",@nobits
	.sectionflags	@""
	.align	16
	.zero		1024


//--------------------- .nv.constant0.triton_mm   --------------------------
	.section	.nv.constant0.triton_mm,"a",@progbits
	.sectionflags	@""
	.align	4
.nv.constant0.triton_mm:
	.zero		556
